//
// Generated by NVIDIA NVVM Compiler
//
// Compiler Build ID: CL-36424714
// Cuda compilation tools, release 13.0, V13.0.88
// Based on NVVM 20.0.0
//

.version 9.0
.target sm_100
.address_size 64

	// .globl	_Z12imageReverseP7coloursS0_i

.visible .entry _Z12imageReverseP7coloursS0_i(
	.param .u64 .ptr .align 1 _Z12imageReverseP7coloursS0_i_param_0,
	.param .u64 .ptr .align 1 _Z12imageReverseP7coloursS0_i_param_1,
	.param .u32 _Z12imageReverseP7coloursS0_i_param_2
)
{
	.reg .b32 	%r<11>;
	.reg .b64 	%rd<8>;

	ld.param.u64 	%rd1, [_Z12imageReverseP7coloursS0_i_param_0];
	ld.param.u64 	%rd2, [_Z12imageReverseP7coloursS0_i_param_1];
	cvta.to.global.u64 	%rd3, %rd2;
	cvta.to.global.u64 	%rd4, %rd1;
	mov.u32 	%r1, %tid.x;
	mov.u32 	%r2, %ctaid.x;
	mov.u32 	%r3, %ntid.x;
	mad.lo.s32 	%r4, %r2, %r3, %r1;
	mul.wide.s32 	%rd5, %r4, 12;
	add.s64 	%rd6, %rd4, %rd5;
	ld.global.u32 	%r5, [%rd6];
	sub.s32 	%r6, 255, %r5;
	add.s64 	%rd7, %rd3, %rd5;
	st.global.u32 	[%rd7], %r6;
	ld.global.u32 	%r7, [%rd6+4];
	sub.s32 	%r8, 255, %r7;
	st.global.u32 	[%rd7+4], %r8;
	ld.global.u32 	%r9, [%rd6+8];
	sub.s32 	%r10, 255, %r9;
	st.global.u32 	[%rd7+8], %r10;
	ret;

}


// ===== COMPILED SASS (sm_100) =====

	.target	sm_100

	.elftype	@"ET_EXEC"


//--------------------- .note.nv.tkinfo           --------------------------
	.section	.note.nv.tkinfo,"",@"SHT_NOTE"
	.sectionflags	@"SHF_NOTE_NV_TKINFO"
	.tkinfo
        /*0018*/ 	.word	0x00000002
        /*0030*/ 	.string	""
        /*0030*/ 	.string	"ptxas"
        /*0030*/ 	.string	"Cuda compilation tools, release 13.0, V13.0.88"
        /*0030*/ 	.string	"Build cuda_13.0.r13.0/compiler.36424714_0"
        /*0030*/ 	.string	"-arch sm_100 -m 64 "



//--------------------- .note.nv.cuinfo           --------------------------
	.section	.note.nv.cuinfo,"",@"SHT_NOTE"
	.sectionflags	@"SHF_NOTE_NV_CUINFO"
        /*0018*/ 	.short	0x0002
        /*001a*/ 	.short	0x0064
        /*001c*/ 	.short	0x0082
	.zero		2


//--------------------- .nv.info                  --------------------------
	.section	.nv.info,"",@"SHT_CUDA_INFO"
	.align	4


	//----- nvinfo : EIATTR_REGCOUNT
	.align		4
        /*0000*/ 	.byte	0x04, 0x2f
        /*0002*/ 	.short	(.L_1 - .L_0)
	.align		4
.L_0:
        /*0004*/ 	.word	index@(_Z12imageReverseP7coloursS0_i)
        /*0008*/ 	.word	0x0000000e


	//----- nvinfo : EIATTR_FRAME_SIZE
	.align		4
.L_1:
        /*000c*/ 	.byte	0x04, 0x11
        /*000e*/ 	.short	(.L_3 - .L_2)
	.align		4
.L_2:
        /*0010*/ 	.word	index@(_Z12imageReverseP7coloursS0_i)
        /*0014*/ 	.word	0x00000000


	//----- nvinfo : EIATTR_MIN_STACK_SIZE
	.align		4
.L_3:
        /*0018*/ 	.byte	0x04, 0x12
        /*001a*/ 	.short	(.L_5 - .L_4)
	.align		4
.L_4:
        /*001c*/ 	.word	index@(_Z12imageReverseP7coloursS0_i)
        /*0020*/ 	.word	0x00000000
.L_5:


//--------------------- .nv.compat                --------------------------
	.section	.nv.compat,"",@"SHT_CUDA_COMPAT_INFO"
	.align	4
        /*0000*/ 	.byte	0x02, 0x09, 0x00, 0x00, 0x02, 0x02, 0x01, 0x00, 0x02, 0x05, 0x05, 0x00, 0x03, 0x07, 0x01, 0x01
        /*0010*/ 	.byte	0x02, 0x03, 0x00, 0x00, 0x02, 0x06, 0x01, 0x00, 0x04, 0x0b, 0x08, 0x00, 0x09, 0x00, 0x00, 0x00
        /*0020*/ 	.byte	0x00, 0x00, 0x00, 0x00


//--------------------- .nv.info._Z12imageReverseP7coloursS0_i --------------------------
	.section	.nv.info._Z12imageReverseP7coloursS0_i,"",@"SHT_CUDA_INFO"
	.sectionflags	@""
	.align	4


	//----- nvinfo : EIATTR_CUDA_API_VERSION
	.align		4
        /*0000*/ 	.byte	0x04, 0x37
        /*0002*/ 	.short	(.L_7 - .L_6)
.L_6:
        /*0004*/ 	.word	0x00000082


	//----- nvinfo : EIATTR_KPARAM_INFO
	.align		4
.L_7:
        /*0008*/ 	.byte	0x04, 0x17
        /*000a*/ 	.short	(.L_9 - .L_8)
.L_8:
        /*000c*/ 	.word	0x00000000
        /*0010*/ 	.short	0x0002
        /*0012*/ 	.short	0x0010
        /*0014*/ 	.byte	0x00, 0xf0, 0x11, 0x00


	//----- nvinfo : EIATTR_KPARAM_INFO
	.align		4
.L_9:
        /*0018*/ 	.byte	0x04, 0x17
        /*001a*/ 	.short	(.L_11 - .L_10)
.L_10:
        /*001c*/ 	.word	0x00000000
        /*0020*/ 	.short	0x0001
        /*0022*/ 	.short	0x0008
        /*0024*/ 	.byte	0x00, 0xf5, 0x21, 0x00


	//----- nvinfo : EIATTR_KPARAM_INFO
	.align		4
.L_11:
        /*0028*/ 	.byte	0x04, 0x17
        /*002a*/ 	.short	(.L_13 - .L_12)
.L_12:
        /*002c*/ 	.word	0x00000000
        /*0030*/ 	.short	0x0000
        /*0032*/ 	.short	0x0000
        /*0034*/ 	.byte	0x00, 0xf5, 0x21, 0x00


	//----- nvinfo : EIATTR_SPARSE_MMA_MASK
	.align		4
.L_13:
        /*0038*/ 	.byte	0x03, 0x50
        /*003a*/ 	.short	0x0000


	//----- nvinfo : EIATTR_MAXREG_COUNT
	.align		4
        /*003c*/ 	.byte	0x03, 0x1b
        /*003e*/ 	.short	0x00ff


	//----- nvinfo : EIATTR_MERCURY_ISA_VERSION
	.align		4
        /*0040*/ 	.byte	0x03, 0x5f
        /*0042*/ 	.short	0x0101


	//----- nvinfo : EIATTR_VRC_CTA_INIT_COUNT
	.align		4
        /*0044*/ 	.byte	0x02, 0x4a
	.zero		1
	.zero		1


	//----- nvinfo : EIATTR_EXIT_INSTR_OFFSETS
	.align		4
        /*0048*/ 	.byte	0x04, 0x1c
        /*004a*/ 	.short	(.L_15 - .L_14)


	//   ....[0]....
.L_14:
        /*004c*/ 	.word	0x00000130


	//----- nvinfo : EIATTR_CBANK_PARAM_SIZE
	.align		4
.L_15:
        /*0050*/ 	.byte	0x03, 0x19
        /*0052*/ 	.short	0x0014


	//----- nvinfo : EIATTR_PARAM_CBANK
	.align		4
        /*0054*/ 	.byte	0x04, 0x0a
        /*0056*/ 	.short	(.L_17 - .L_16)
	.align		4
.L_16:
        /*0058*/ 	.word	index@(.nv.constant0._Z12imageReverseP7coloursS0_i)
        /*005c*/ 	.short	0x0380
        /*005e*/ 	.short	0x0014


	//----- nvinfo : EIATTR_SW_WAR
	.align		4
.L_17:
        /*0060*/ 	.byte	0x04, 0x36
        /*0062*/ 	.short	(.L_19 - .L_18)
.L_18:
        /*0064*/ 	.word	0x00000008
.L_19:


//--------------------- .nv.callgraph             --------------------------
	.section	.nv.callgraph,"",@"SHT_CUDA_CALLGRAPH"
	.align	4
	.sectionentsize	8
	.align		4
        /*0000*/ 	.word	0x00000000
	.align		4
        /*0004*/ 	.word	0xffffffff
	.align		4
        /*0008*/ 	.word	0x00000000
	.align		4
        /*000c*/ 	.word	0xfffffffe
	.align		4
        /*0010*/ 	.word	0x00000000
	.align		4
        /*0014*/ 	.word	0xfffffffd
	.align		4
        /*0018*/ 	.word	0x00000000
	.align		4
        /*001c*/ 	.word	0xfffffffc


//--------------------- .text._Z12imageReverseP7coloursS0_i --------------------------
	.section	.text._Z12imageReverseP7coloursS0_i,"ax",@progbits
	.align	128
        .global         _Z12imageReverseP7coloursS0_i
        .type           _Z12imageReverseP7coloursS0_i,@function
        .size           _Z12imageReverseP7coloursS0_i,(.L_x_1 - _Z12imageReverseP7coloursS0_i)
        .other          _Z12imageReverseP7coloursS0_i,@"STO_CUDA_ENTRY STV_DEFAULT"
_Z12imageReverseP7coloursS0_i:
.text._Z12imageReverseP7coloursS0_i:
[----:B------:R-:W-:Y:S01]  /*0000*/  LDC R1, c[0x0][0x37c] ;  /* 0x0000df00ff017b82 */ /* 0x000fe20000000800 */
[----:B------:R-:W0:Y:S07]  /*0010*/  S2R R7, SR_TID.X ;  /* 0x0000000000077919 */ /* 0x000e2e0000002100 */
[----:B------:R-:W0:Y:S01]  /*0020*/  S2UR UR6, SR_CTAID.X ;  /* 0x00000000000679c3 */ /* 0x000e220000002500 */
[----:B------:R-:W1:Y:S07]  /*0030*/  LDCU.64 UR4, c[0x0][0x358] ;  /* 0x00006b00ff0477ac */ /* 0x000e6e0008000a00 */
[----:B------:R-:W0:Y:S08]  /*0040*/  LDC R0, c[0x0][0x360] ;  /* 0x0000d800ff007b82 */ /* 0x000e300000000800 */
[----:B------:R-:W2:Y:S08]  /*0050*/  LDC.64 R2, c[0x0][0x380] ;  /* 0x0000e000ff027b82 */ /* 0x000eb00000000a00 */
[----:B------:R-:W3:Y:S01]  /*0060*/  LDC.64 R4, c[0x0][0x388] ;  /* 0x0000e200ff047b82 */ /* 0x000ee20000000a00 */
[----:B0-----:R-:W-:-:S04]  /*0070*/  IMAD R7, R0, UR6, R7 ;  /* 0x0000000600077c24 */ /* 0x001fc8000f8e0207 */
[----:B--2---:R-:W-:-:S05]  /*0080*/  IMAD.WIDE R2, R7, 0xc, R2 ;  /* 0x0000000c07027825 */ /* 0x004fca00078e0202 */
[----:B-1----:R-:W2:Y:S01]  /*0090*/  LDG.E R0, desc[UR4][R2.64] ;  /* 0x0000000402007981 */ /* 0x002ea2000c1e1900 */
[----:B---3--:R-:W-:Y:S01]  /*00a0*/  IMAD.WIDE R4, R7, 0xc, R4 ;  /* 0x0000000c07047825 */ /* 0x008fe200078e0204 */
[----:B--2---:R-:W-:-:S05]  /*00b0*/  IADD3 R7, PT, PT, -R0, 0xff, RZ ;  /* 0x000000ff00077810 */ /* 0x004fca0007ffe1ff */
[----:B------:R-:W-:Y:S04]  /*00c0*/  STG.E desc[UR4][R4.64], R7 ;  /* 0x0000000704007986 */ /* 0x000fe8000c101904 */
[----:B------:R-:W2:Y:S02]  /*00d0*/  LDG.E R0, desc[UR4][R2.64+0x4] ;  /* 0x0000040402007981 */ /* 0x000ea4000c1e1900 */
[----:B--2---:R-:W-:-:S05]  /*00e0*/  IADD3 R9, PT, PT, -R0, 0xff, RZ ;  /* 0x000000ff00097810 */ /* 0x004fca0007ffe1ff */
[----:B------:R-:W-:Y:S04]  /*00f0*/  STG.E desc[UR4][R4.64+0x4], R9 ;  /* 0x0000040904007986 */ /* 0x000fe8000c101904 */
[----:B------:R-:W2:Y:S02]  /*0100*/  LDG.E R0, desc[UR4][R2.64+0x8] ;  /* 0x0000080402007981 */ /* 0x000ea4000c1e1900 */
[----:B--2---:R-:W-:-:S05]  /*0110*/  IADD3 R11, PT, PT, -R0, 0xff, RZ ;  /* 0x000000ff000b7810 */ /* 0x004fca0007ffe1ff */
[----:B------:R-:W-:Y:S01]  /*0120*/  STG.E desc[UR4][R4.64+0x8], R11 ;  /* 0x0000080b04007986 */ /* 0x000fe2000c101904 */
[----:B------:R-:W-:Y:S05]  /*0130*/  EXIT ;  /* 0x000000000000794d */ /* 0x000fea0003800000 */
.L_x_0:
[----:B------:R-:W-:-:S00]  /*0140*/  BRA `(.L_x_0) ;  /* 0xfffffffc00fc7947 */ /* 0x000fc0000383ffff */
[----:B------:R-:W-:-:S00]  /*0150*/  NOP ;  /* 0x0000000000007918 */ /* 0x000fc00000000000 */
        /* <DEDUP_REMOVED lines=10> */
.L_x_1:


//--------------------- .nv.shared.reserved.0     --------------------------
	.section	.nv.shared.reserved.0,"aw",@nobits
	.weak		__nv_reservedSMEM_offset_0_alias
	.size		__nv_reservedSMEM_offset_0_alias, 0, 64
	.other		__nv_reservedSMEM_offset_0_alias,@"STO_CUDA_RESERVED_SHARED STV_DEFAULT"
__nv_reservedSMEM_offset_0_alias:
	.zero		0
	.zero		64


//--------------------- .nv.constant0._Z12imageReverseP7coloursS0_i --------------------------
	.section	.nv.constant0._Z12imageReverseP7coloursS0_i,"a",@progbits
	.sectionflags	@""
	.align	4
.nv.constant0._Z12imageReverseP7coloursS0_i:
	.zero		916


//--------------------- SYMBOLS --------------------------

	.type		.nv.reservedSmem.offset0,@object
	.size		.nv.reservedSmem.offset0,0x4
